	.headerflags	@"EF_CUDA_TEXMODE_UNIFIED EF_CUDA_64BIT_ADDRESS EF_CUDA_ACCELERATORS EF_CUDA_SM90 EF_CUDA_VIRTUAL_SM(EF_CUDA_SM90)"
	.elftype	@"ET_EXEC"


//--------------------- .nv.info                  --------------------------
	.section	.nv.info,"",@"SHT_CUDA_INFO"
	.align	4


	//----- nvinfo : EIATTR_REGCOUNT
	.align		4
        /*0000*/ 	.byte	0x04, 0x2f
        /*0002*/ 	.short	(.L_1 - .L_0)
	.align		4
.L_0:
        /*0004*/ 	.word	index@(triton_poi_fused__native_batch_norm_legit_no_training_add_mul_sigmoid_19)
        /*0008*/ 	.word	0x00000010


	//----- nvinfo : EIATTR_MIN_STACK_SIZE
	.align		4
.L_1:
        /*000c*/ 	.byte	0x04, 0x12
        /*000e*/ 	.short	(.L_3 - .L_2)
	.align		4
.L_2:
        /*0010*/ 	.word	index@(triton_poi_fused__native_batch_norm_legit_no_training_add_mul_sigmoid_19)
        /*0014*/ 	.word	0x00000000


	//----- nvinfo : EIATTR_FRAME_SIZE
	.align		4
.L_3:
        /*0018*/ 	.byte	0x04, 0x11
        /*001a*/ 	.short	(.L_5 - .L_4)
	.align		4
.L_4:
        /*001c*/ 	.word	index@(triton_poi_fused__native_batch_norm_legit_no_training_add_mul_sigmoid_19)
        /*0020*/ 	.word	0x00000000


	//----- nvinfo : EIATTR_MIN_STACK_SIZE
	.align		4
.L_5:
        /*0024*/ 	.byte	0x04, 0x12
        /*0026*/ 	.short	(.L_7 - .L_6)
	.align		4
.L_6:
        /*0028*/ 	.word	index@(triton_poi_fused__native_batch_norm_legit_no_training_add_mul_sigmoid_19)
        /*002c*/ 	.word	0x00000000
.L_7:


//--------------------- .nv.info.triton_poi_fused__native_batch_norm_legit_no_training_add_mul_sigmoid_19 --------------------------
	.section	.nv.info.triton_poi_fused__native_batch_norm_legit_no_training_add_mul_sigmoid_19,"",@"SHT_CUDA_INFO"
	.sectionflags	@""
	.align	4


	//----- nvinfo : EIATTR_CUDA_API_VERSION
	.align		4
        /*0000*/ 	.byte	0x04, 0x37
        /*0002*/ 	.short	(.L_9 - .L_8)
.L_8:
        /*0004*/ 	.word	0x0000007c


	//----- nvinfo : EIATTR_KPARAM_INFO
	.align		4
.L_9:
        /*0008*/ 	.byte	0x04, 0x17
        /*000a*/ 	.short	(.L_11 - .L_10)
.L_10:
        /*000c*/ 	.word	0x00000000
        /*0010*/ 	.short	0x0003
        /*0012*/ 	.short	0x0018
        /*0014*/ 	.byte	0x00, 0xf0, 0x11, 0x00


	//----- nvinfo : EIATTR_KPARAM_INFO
	.align		4
.L_11:
        /*0018*/ 	.byte	0x04, 0x17
        /*001a*/ 	.short	(.L_13 - .L_12)
.L_12:
        /*001c*/ 	.word	0x00000000
        /*0020*/ 	.short	0x0002
        /*0022*/ 	.short	0x0010
        /*0024*/ 	.byte	0x00, 0xf4, 0x21, 0x00


	//----- nvinfo : EIATTR_KPARAM_INFO
	.align		4
.L_13:
        /*0028*/ 	.byte	0x04, 0x17
        /*002a*/ 	.short	(.L_15 - .L_14)
.L_14:
        /*002c*/ 	.word	0x00000000
        /*0030*/ 	.short	0x0001
        /*0032*/ 	.short	0x0008
        /*0034*/ 	.byte	0x00, 0xf4, 0x21, 0x00


	//----- nvinfo : EIATTR_KPARAM_INFO
	.align		4
.L_15:
        /*0038*/ 	.byte	0x04, 0x17
        /*003a*/ 	.short	(.L_17 - .L_16)
.L_16:
        /*003c*/ 	.word	0x00000000
        /*0040*/ 	.short	0x0000
        /*0042*/ 	.short	0x0000
        /*0044*/ 	.byte	0x00, 0xf4, 0x21, 0x00


	//----- nvinfo : EIATTR_SPARSE_MMA_MASK
	.align		4
.L_17:
        /*0048*/ 	.byte	0x03, 0x50
        /*004a*/ 	.short	0x0000


	//----- nvinfo : EIATTR_MAXREG_COUNT
	.align		4
        /*004c*/ 	.byte	0x03, 0x1b
        /*004e*/ 	.short	0x00ff


	//----- nvinfo : EIATTR_EXIT_INSTR_OFFSETS
	.align		4
        /*0050*/ 	.byte	0x04, 0x1c
        /*0052*/ 	.short	(.L_19 - .L_18)


	//   ....[0]....
.L_18:
        /*0054*/ 	.word	0x000001c0


	//   ....[1]....
        /*0058*/ 	.word	0x000001e0


	//----- nvinfo : EIATTR_REQNTID
	.align		4
.L_19:
        /*005c*/ 	.byte	0x04, 0x10
        /*005e*/ 	.short	(.L_21 - .L_20)
.L_20:
        /*0060*/ 	.word	0x00000080
        /*0064*/ 	.word	0x00000001
        /*0068*/ 	.word	0x00000001


	//----- nvinfo : EIATTR_CBANK_PARAM_SIZE
	.align		4
.L_21:
        /*006c*/ 	.byte	0x03, 0x19
        /*006e*/ 	.short	0x001c


	//----- nvinfo : EIATTR_PARAM_CBANK
	.align		4
        /*0070*/ 	.byte	0x04, 0x0a
        /*0072*/ 	.short	(.L_23 - .L_22)
	.align		4
.L_22:
        /*0074*/ 	.word	index@(.nv.constant0.triton_poi_fused__native_batch_norm_legit_no_training_add_mul_sigmoid_19)
        /*0078*/ 	.short	0x0210
        /*007a*/ 	.short	0x001c


	//----- nvinfo : EIATTR_SW_WAR
	.align		4
.L_23:
        /*007c*/ 	.byte	0x04, 0x36
        /*007e*/ 	.short	(.L_25 - .L_24)
.L_24:
        /*0080*/ 	.word	0x00000008
.L_25:


//--------------------- .nv.callgraph             --------------------------
	.section	.nv.callgraph,"",@"SHT_CUDA_CALLGRAPH"
	.align	4
	.sectionentsize	8
	.align		4
        /*0000*/ 	.word	0x00000000
	.align		4
        /*0004*/ 	.word	0xffffffff
	.align		4
        /*0008*/ 	.word	0x00000000
	.align		4
        /*000c*/ 	.word	0xfffffffe
	.align		4
        /*0010*/ 	.word	0x00000000
	.align		4
        /*0014*/ 	.word	0xfffffffd
	.align		4
        /*0018*/ 	.word	0x00000000
	.align		4
        /*001c*/ 	.word	0xfffffffc


//--------------------- .text.triton_poi_fused__native_batch_norm_legit_no_training_add_mul_sigmoid_19 --------------------------
	.section	.text.triton_poi_fused__native_batch_norm_legit_no_training_add_mul_sigmoid_19,"ax",@progbits
	.align	128
        .global         triton_poi_fused__native_batch_norm_legit_no_training_add_mul_sigmoid_19
        .type           triton_poi_fused__native_batch_norm_legit_no_training_add_mul_sigmoid_19,@function
        .size           triton_poi_fused__native_batch_norm_legit_no_training_add_mul_sigmoid_19,(.L_x_1 - triton_poi_fused__native_batch_norm_legit_no_training_add_mul_sigmoid_19)
        .other          triton_poi_fused__native_batch_norm_legit_no_training_add_mul_sigmoid_19,@"STO_CUDA_ENTRY STV_DEFAULT"
triton_poi_fused__native_batch_norm_legit_no_training_add_mul_sigmoid_19:
.text.triton_poi_fused__native_batch_norm_legit_no_training_add_mul_sigmoid_19:
[----:B------:R-:W0:Y:S02]  /*0000*/  LDC R1, c[0x0][0x28] ;  /* 0x00000a00ff017b82 */ /* 0x000e240000000800 */
[----:B------:R-:W1:Y:S01]  /*0010*/  S2R R0, SR_TID.X ;  /* 0x0000000000007919 */ /* 0x000e620000002100 */
[----:B------:R-:W2:Y:S01]  /*0020*/  LDC.64 R4, c[0x0][0x218] ;  /* 0x00008600ff047b82 */ /* 0x000ea20000000a00 */
[----:B------:R-:W-:Y:S01]  /*0030*/  CS2R R12, SRZ ;  /* 0x00000000000c7805 */ /* 0x000fe2000001ff00 */
[----:B------:R-:W-:Y:S01]  /*0040*/  ULDC.64 UR4, c[0x0][0x208] ;  /* 0x0000820000047ab9 */ /* 0x000fe20000000a00 */
[----:B------:R-:W3:Y:S05]  /*0050*/  S2R R9, SR_CTAID.X ;  /* 0x0000000000097919 */ /* 0x000eea0000002500 */
[----:B------:R-:W4:Y:S08]  /*0060*/  LDC.64 R2, c[0x0][0x210] ;  /* 0x00008400ff027b82 */ /* 0x000f300000000a00 */
[----:B------:R-:W5:Y:S01]  /*0070*/  LDC.64 R6, c[0x0][0x220] ;  /* 0x00008800ff067b82 */ /* 0x000f620000000a00 */
[----:B-1----:R-:W-:-:S04]  /*0080*/  SHF.L.U32 R0, R0, 0x1, RZ ;  /* 0x0000000100007819 */ /* 0x002fc800000006ff */
[----:B------:R-:W-:-:S04]  /*0090*/  LOP3.LUT R0, R0, 0xfe, RZ, 0xc0, !PT ;  /* 0x000000fe00007812 */ /* 0x000fc800078ec0ff */
[----:B---3--:R-:W-:-:S04]  /*00a0*/  LEA R9, R9, R0, 0x8 ;  /* 0x0000000009097211 */ /* 0x008fc800078e40ff */
[C---:B------:R-:W-:Y:S01]  /*00b0*/  ISETP.GE.AND P0, PT, R9.reuse, 0xa00, PT ;  /* 0x00000a000900780c */ /* 0x040fe20003f06270 */
[----:B------:R-:W-:-:S04]  /*00c0*/  IMAD.HI R0, R9, 0x66666667, RZ ;  /* 0x6666666709007827 */ /* 0x000fc800078e02ff */
[----:B----4-:R-:W-:Y:S01]  /*00d0*/  IMAD.WIDE R2, R9, 0x4, R2 ;  /* 0x0000000409027825 */ /* 0x010fe200078e0202 */
[----:B------:R-:W-:-:S03]  /*00e0*/  SHF.R.U32.HI R11, RZ, 0x1f, R0 ;  /* 0x0000001fff0b7819 */ /* 0x000fc60000011600 */
[----:B-----5:R-:W-:Y:S01]  /*00f0*/  IMAD.WIDE R6, R9, 0x4, R6 ;  /* 0x0000000409067825 */ /* 0x020fe200078e0206 */
[CC--:B------:R-:W-:Y:S02]  /*0100*/  LEA.HI.SX32 R8, R0.reuse, R11.reuse, 0x1c ;  /* 0x0000000b00087211 */ /* 0x0c0fe400078fe2ff */
[----:B------:R-:W-:Y:S02]  /*0110*/  LEA.HI.SX32 R11, R0, R11, 0x18 ;  /* 0x0000000b000b7211 */ /* 0x000fe400078fc2ff */
[----:B------:R-:W3:Y:S01]  /*0120*/  @!P0 LDG.E.64 R12, desc[UR4][R6.64] ;  /* 0x00000004060c8981 */ /* 0x000ee2000c1e1b00 */
[----:B------:R-:W-:-:S04]  /*0130*/  IMAD R8, R8, -0x28, R9 ;  /* 0xffffffd808087824 */ /* 0x000fc800078e0209 */
[----:B------:R-:W-:Y:S01]  /*0140*/  IMAD R11, R11, 0x28, R8 ;  /* 0x000000280b0b7824 */ /* 0x000fe200078e0208 */
[----:B------:R-:W-:-:S03]  /*0150*/  CS2R R8, SRZ ;  /* 0x0000000000087805 */ /* 0x000fc6000001ff00 */
[----:B--2---:R-:W-:Y:S01]  /*0160*/  IMAD.WIDE R4, R11, 0x4, R4 ;  /* 0x000000040b047825 */ /* 0x004fe200078e0204 */
[----:B------:R-:W-:Y:S02]  /*0170*/  CS2R R10, SRZ ;  /* 0x00000000000a7805 */ /* 0x000fe4000001ff00 */
[----:B------:R-:W3:Y:S04]  /*0180*/  @!P0 LDG.E.64 R8, desc[UR4][R2.64] ;  /* 0x0000000402088981 */ /* 0x000ee8000c1e1b00 */
[----:B------:R-:W3:Y:S02]  /*0190*/  @!P0 LDG.E.EL.64 R10, desc[UR4][R4.64] ;  /* 0x00000004040a8981 */ /* 0x000ee4000c2e1b00 */
[----:B---3--:R-:W-:Y:S01]  /*01a0*/  FFMA R8, R10, R8, R12 ;  /* 0x000000080a087223 */ /* 0x008fe2000000000c */
[----:B------:R-:W-:Y:S01]  /*01b0*/  FFMA R9, R11, R9, R13 ;  /* 0x000000090b097223 */ /* 0x000fe2000000000d */
[----:B------:R-:W-:Y:S06]  /*01c0*/  @P0 EXIT ;  /* 0x000000000000094d */ /* 0x000fec0003800000 */
[----:B------:R-:W-:Y:S01]  /*01d0*/  STG.E.64 desc[UR4][R2.64], R8 ;  /* 0x0000000802007986 */ /* 0x000fe2000c101b04 */
[----:B------:R-:W-:Y:S05]  /*01e0*/  EXIT ;  /* 0x000000000000794d */ /* 0x000fea0003800000 */
.L_x_0:
[----:B------:R-:W-:-:S00]  /*01f0*/  BRA `(.L_x_0) ;  /* 0xfffffffc00fc7947 */ /* 0x000fc0000383ffff */
[----:B------:R-:W-:-:S00]  /*0200*/  NOP ;  /* 0x0000000000007918 */ /* 0x000fc00000000000 */
[----:B------:R-:W-:-:S00]  /*0210*/  NOP ;  /* 0x0000000000007918 */ /* 0x000fc00000000000 */
[----:B------:R-:W-:-:S00]  /*0220*/  NOP ;  /* 0x0000000000007918 */ /* 0x000fc00000000000 */
[----:B------:R-:W-:-:S00]  /*0230*/  NOP ;  /* 0x0000000000007918 */ /* 0x000fc00000000000 */
[----:B------:R-:W-:-:S00]  /*0240*/  NOP ;  /* 0x0000000000007918 */ /* 0x000fc00000000000 */
[----:B------:R-:W-:-:S00]  /*0250*/  NOP ;  /* 0x0000000000007918 */ /* 0x000fc00000000000 */
[----:B------:R-:W-:-:S00]  /*0260*/  NOP ;  /* 0x0000000000007918 */ /* 0x000fc00000000000 */
[----:B------:R-:W-:-:S00]  /*0270*/  NOP ;  /* 0x0000000000007918 */ /* 0x000fc00000000000 */
.L_x_1:


//--------------------- .nv.constant0.triton_poi_fused__native_batch_norm_legit_no_training_add_mul_sigmoid_19 --------------------------
	.section	.nv.constant0.triton_poi_fused__native_batch_norm_legit_no_training_add_mul_sigmoid_19,"a",@progbits
	.sectionflags	@""
	.align	4
.nv.constant0.triton_poi_fused__native_batch_norm_legit_no_training_add_mul_sigmoid_19:
	.zero		556
